	.headerflags	@"EF_CUDA_TEXMODE_UNIFIED EF_CUDA_64BIT_ADDRESS EF_CUDA_ACCELERATORS EF_CUDA_SM90 EF_CUDA_VIRTUAL_SM(EF_CUDA_SM90)"
	.elftype	@"ET_EXEC"


//--------------------- .nv.info                  --------------------------
	.section	.nv.info,"",@"SHT_CUDA_INFO"
	.align	4


	//----- nvinfo : EIATTR_REGCOUNT
	.align		4
        /*0000*/ 	.byte	0x04, 0x2f
        /*0002*/ 	.short	(.L_3 - .L_2)
	.align		4
.L_2:
        /*0004*/ 	.word	index@(triton_poi_fused_clone_2)
        /*0008*/ 	.word	0x0000001e


	//----- nvinfo : EIATTR_MIN_STACK_SIZE
	.align		4
.L_3:
        /*000c*/ 	.byte	0x04, 0x12
        /*000e*/ 	.short	(.L_5 - .L_4)
	.align		4
.L_4:
        /*0010*/ 	.word	index@(triton_poi_fused_clone_2)
        /*0014*/ 	.word	0x00000000


	//----- nvinfo : EIATTR_FRAME_SIZE
	.align		4
.L_5:
        /*0018*/ 	.byte	0x04, 0x11
        /*001a*/ 	.short	(.L_7 - .L_6)
	.align		4
.L_6:
        /*001c*/ 	.word	index@(triton_poi_fused_clone_2)
        /*0020*/ 	.word	0x00000000


	//----- nvinfo : EIATTR_MIN_STACK_SIZE
	.align		4
.L_7:
        /*0024*/ 	.byte	0x04, 0x12
        /*0026*/ 	.short	(.L_9 - .L_8)
	.align		4
.L_8:
        /*0028*/ 	.word	index@(triton_poi_fused_clone_2)
        /*002c*/ 	.word	0x00000000
.L_9:


//--------------------- .nv.info.triton_poi_fused_clone_2 --------------------------
	.section	.nv.info.triton_poi_fused_clone_2,"",@"SHT_CUDA_INFO"
	.sectionflags	@""
	.align	4


	//----- nvinfo : EIATTR_CUDA_API_VERSION
	.align		4
        /*0000*/ 	.byte	0x04, 0x37
        /*0002*/ 	.short	(.L_11 - .L_10)
.L_10:
        /*0004*/ 	.word	0x0000007c


	//----- nvinfo : EIATTR_KPARAM_INFO
	.align		4
.L_11:
        /*0008*/ 	.byte	0x04, 0x17
        /*000a*/ 	.short	(.L_13 - .L_12)
.L_12:
        /*000c*/ 	.word	0x00000000
        /*0010*/ 	.short	0x0005
        /*0012*/ 	.short	0x0024
        /*0014*/ 	.byte	0x00, 0xf0, 0x11, 0x00


	//----- nvinfo : EIATTR_KPARAM_INFO
	.align		4
.L_13:
        /*0018*/ 	.byte	0x04, 0x17
        /*001a*/ 	.short	(.L_15 - .L_14)
.L_14:
        /*001c*/ 	.word	0x00000000
        /*0020*/ 	.short	0x0004
        /*0022*/ 	.short	0x0020
        /*0024*/ 	.byte	0x00, 0xf0, 0x11, 0x00


	//----- nvinfo : EIATTR_KPARAM_INFO
	.align		4
.L_15:
        /*0028*/ 	.byte	0x04, 0x17
        /*002a*/ 	.short	(.L_17 - .L_16)
.L_16:
        /*002c*/ 	.word	0x00000000
        /*0030*/ 	.short	0x0003
        /*0032*/ 	.short	0x0018
        /*0034*/ 	.byte	0x00, 0xf4, 0x21, 0x00


	//----- nvinfo : EIATTR_KPARAM_INFO
	.align		4
.L_17:
        /*0038*/ 	.byte	0x04, 0x17
        /*003a*/ 	.short	(.L_19 - .L_18)
.L_18:
        /*003c*/ 	.word	0x00000000
        /*0040*/ 	.short	0x0002
        /*0042*/ 	.short	0x0010
        /*0044*/ 	.byte	0x00, 0xf4, 0x21, 0x00


	//----- nvinfo : EIATTR_KPARAM_INFO
	.align		4
.L_19:
        /*0048*/ 	.byte	0x04, 0x17
        /*004a*/ 	.short	(.L_21 - .L_20)
.L_20:
        /*004c*/ 	.word	0x00000000
        /*0050*/ 	.short	0x0001
        /*0052*/ 	.short	0x0008
        /*0054*/ 	.byte	0x00, 0xf4, 0x21, 0x00


	//----- nvinfo : EIATTR_KPARAM_INFO
	.align		4
.L_21:
        /*0058*/ 	.byte	0x04, 0x17
        /*005a*/ 	.short	(.L_23 - .L_22)
.L_22:
        /*005c*/ 	.word	0x00000000
        /*0060*/ 	.short	0x0000
        /*0062*/ 	.short	0x0000
        /*0064*/ 	.byte	0x00, 0xf4, 0x21, 0x00


	//----- nvinfo : EIATTR_SPARSE_MMA_MASK
	.align		4
.L_23:
        /*0068*/ 	.byte	0x03, 0x50
        /*006a*/ 	.short	0x0000


	//----- nvinfo : EIATTR_MAXREG_COUNT
	.align		4
        /*006c*/ 	.byte	0x03, 0x1b
        /*006e*/ 	.short	0x00ff


	//----- nvinfo : EIATTR_EXIT_INSTR_OFFSETS
	.align		4
        /*0070*/ 	.byte	0x04, 0x1c
        /*0072*/ 	.short	(.L_25 - .L_24)


	//   ....[0]....
.L_24:
        /*0074*/ 	.word	0x00000630


	//   ....[1]....
        /*0078*/ 	.word	0x000006a0


	//----- nvinfo : EIATTR_REQNTID
	.align		4
.L_25:
        /*007c*/ 	.byte	0x04, 0x10
        /*007e*/ 	.short	(.L_27 - .L_26)
.L_26:
        /*0080*/ 	.word	0x00000080
        /*0084*/ 	.word	0x00000001
        /*0088*/ 	.word	0x00000001


	//----- nvinfo : EIATTR_CBANK_PARAM_SIZE
	.align		4
.L_27:
        /*008c*/ 	.byte	0x03, 0x19
        /*008e*/ 	.short	0x0028


	//----- nvinfo : EIATTR_PARAM_CBANK
	.align		4
        /*0090*/ 	.byte	0x04, 0x0a
        /*0092*/ 	.short	(.L_29 - .L_28)
	.align		4
.L_28:
        /*0094*/ 	.word	index@(.nv.constant0.triton_poi_fused_clone_2)
        /*0098*/ 	.short	0x0210
        /*009a*/ 	.short	0x0028


	//----- nvinfo : EIATTR_SW_WAR
	.align		4
.L_29:
        /*009c*/ 	.byte	0x04, 0x36
        /*009e*/ 	.short	(.L_31 - .L_30)
.L_30:
        /*00a0*/ 	.word	0x00000008
.L_31:


//--------------------- .nv.callgraph             --------------------------
	.section	.nv.callgraph,"",@"SHT_CUDA_CALLGRAPH"
	.align	4
	.sectionentsize	8
	.align		4
        /*0000*/ 	.word	0x00000000
	.align		4
        /*0004*/ 	.word	0xffffffff
	.align		4
        /*0008*/ 	.word	0x00000000
	.align		4
        /*000c*/ 	.word	0xfffffffe
	.align		4
        /*0010*/ 	.word	0x00000000
	.align		4
        /*0014*/ 	.word	0xfffffffd
	.align		4
        /*0018*/ 	.word	0x00000000
	.align		4
        /*001c*/ 	.word	0xfffffffc


//--------------------- .nv.constant4             --------------------------
	.section	.nv.constant4,"a",@progbits
	.align	8
	.align		8
.nv.constant4:
        /*0000*/ 	.dword	_$_str
	.align		8
        /*0008*/ 	.dword	_$_str_$_2


//--------------------- .text.triton_poi_fused_clone_2 --------------------------
	.section	.text.triton_poi_fused_clone_2,"ax",@progbits
	.sectionflags	@"SHF_BARRIERS=1"
	.align	128
        .global         triton_poi_fused_clone_2
        .type           triton_poi_fused_clone_2,@function
        .size           triton_poi_fused_clone_2,(.L_x_1 - triton_poi_fused_clone_2)
        .other          triton_poi_fused_clone_2,@"STO_CUDA_ENTRY STV_DEFAULT"
triton_poi_fused_clone_2:
.text.triton_poi_fused_clone_2:
[----:B------:R-:W0:Y:S01]  /*0000*/  LDC R1, c[0x0][0x28] ;  /* 0x00000a00ff017b82 */ /* 0x000e220000000800 */
[----:B------:R-:W1:Y:S07]  /*0010*/  S2R R17, SR_CTAID.Y ;  /* 0x0000000000117919 */ /* 0x000e6e0000002600 */
[----:B------:R-:W2:Y:S01]  /*0020*/  LDC.64 R14, c[0x0][0x218] ;  /* 0x00008600ff0e7b82 */ /* 0x000ea20000000a00 */
[----:B------:R-:W-:Y:S01]  /*0030*/  ULDC.64 UR6, c[0x0][0x208] ;  /* 0x0000820000067ab9 */ /* 0x000fe20000000a00 */
[----:B------:R-:W-:Y:S01]  /*0040*/  CS2R R4, SRZ ;  /* 0x0000000000047805 */ /* 0x000fe2000001ff00 */
[----:B------:R-:W3:Y:S01]  /*0050*/  S2R R0, SR_TID.X ;  /* 0x0000000000007919 */ /* 0x000ee20000002100 */
[----:B-1----:R-:W-:-:S02]  /*0060*/  IMAD.SHL.U32 R17, R17, 0x40, RZ ;  /* 0x0000004011117824 */ /* 0x002fc400078e00ff */
[----:B---3--:R-:W-:-:S05]  /*0070*/  IMAD.SHL.U32 R16, R0, 0x2, RZ ;  /* 0x0000000200107824 */ /* 0x008fca00078e00ff */
[----:B------:R-:W-:-:S04]  /*0080*/  LOP3.LUT R20, R17, 0x3e, R16, 0xf8, !PT ;  /* 0x0000003e11147812 */ /* 0x000fc800078ef810 */
[----:B------:R-:W-:Y:S02]  /*0090*/  SHF.R.S32.HI R3, RZ, 0x1f, R20 ;  /* 0x0000001fff037819 */ /* 0x000fe40000011414 */
[----:B------:R-:W-:Y:S02]  /*00a0*/  ISETP.GE.AND P0, PT, R20, 0x40, PT ;  /* 0x000000401400780c */ /* 0x000fe40003f06270 */
[----:B------:R-:W-:-:S04]  /*00b0*/  LEA.HI R3, R3, R20, RZ, 0x4 ;  /* 0x0000001403037211 */ /* 0x000fc800078f20ff */
[C---:B------:R-:W-:Y:S02]  /*00c0*/  SHF.L.U32 R2, R3.reuse, 0x2, RZ ;  /* 0x0000000203027819 */ /* 0x040fe400000006ff */
[----:B------:R-:W-:Y:S02]  /*00d0*/  LOP3.LUT R21, R3, 0xfffffff0, RZ, 0xc0, !PT ;  /* 0xfffffff003157812 */ /* 0x000fe400078ec0ff */
[----:B------:R-:W-:-:S04]  /*00e0*/  LOP3.LUT R2, R2, 0xffffffc0, RZ, 0xc0, !PT ;  /* 0xffffffc002027812 */ /* 0x000fc800078ec0ff */
[----:B------:R-:W-:Y:S02]  /*00f0*/  IADD3 R21, R2, R20, -R21 ;  /* 0x0000001402157210 */ /* 0x000fe40007ffe815 */
[----:B------:R-:W-:-:S03]  /*0100*/  CS2R R2, SRZ ;  /* 0x0000000000027805 */ /* 0x000fc6000001ff00 */
[----:B------:R-:W-:Y:S01]  /*0110*/  VIADD R13, R21, 0x10 ;  /* 0x00000010150d7836 */ /* 0x000fe20000000000 */
[----:B------:R-:W-:-:S03]  /*0120*/  IADD3 R23, R21, 0x20, RZ ;  /* 0x0000002015177810 */ /* 0x000fc60007ffe0ff */
[----:B--2---:R-:W-:Y:S01]  /*0130*/  IMAD.WIDE R12, R13, 0x4, R14 ;  /* 0x000000040d0c7825 */ /* 0x004fe200078e020e */
[----:B------:R-:W-:-:S03]  /*0140*/  CS2R R6, SRZ ;  /* 0x0000000000067805 */ /* 0x000fc6000001ff00 */
[C-C-:B------:R-:W-:Y:S01]  /*0150*/  IMAD.WIDE R10, R21.reuse, 0x4, R14.reuse ;  /* 0x00000004150a7825 */ /* 0x140fe200078e020e */
[----:B------:R1:W2:Y:S03]  /*0160*/  @!P0 LDG.E.EL.64 R2, desc[UR6][R12.64] ;  /* 0x000000060c028981 */ /* 0x0002a6000c2e1b00 */
[----:B------:R-:W-:Y:S01]  /*0170*/  VIADD R25, R21, 0x30 ;  /* 0x0000003015197836 */ /* 0x000fe20000000000 */
[----:B------:R3:W4:Y:S01]  /*0180*/  @!P0 LDG.E.EL.64 R4, desc[UR6][R10.64] ;  /* 0x000000060a048981 */ /* 0x000722000c2e1b00 */
[--C-:B------:R-:W-:Y:S01]  /*0190*/  IMAD.WIDE R22, R23, 0x4, R14.reuse ;  /* 0x0000000417167825 */ /* 0x100fe200078e020e */
[----:B------:R-:W-:Y:S01]  /*01a0*/  CS2R R8, SRZ ;  /* 0x0000000000087805 */ /* 0x000fe2000001ff00 */
[----:B------:R-:W5:Y:S02]  /*01b0*/  S2R R19, SR_CTAID.X ;  /* 0x0000000000137919 */ /* 0x000f640000002500 */
[----:B------:R-:W-:Y:S01]  /*01c0*/  IMAD.WIDE R24, R25, 0x4, R14 ;  /* 0x0000000419187825 */ /* 0x000fe200078e020e */
[----:B------:R-:W-:Y:S01]  /*01d0*/  SHF.R.U32.HI R18, RZ, 0x5, R0 ;  /* 0x00000005ff127819 */ /* 0x000fe20000011600 */
[----:B-1----:R-:W1:Y:S01]  /*01e0*/  LDC.64 R12, c[0x0][0x210] ;  /* 0x00008400ff0c7b82 */ /* 0x002e620000000a00 */
[----:B------:R1:W4:Y:S04]  /*01f0*/  @!P0 LDG.E.EL.64 R6, desc[UR6][R22.64] ;  /* 0x0000000616068981 */ /* 0x000328000c2e1b00 */
[----:B------:R2:W4:Y:S01]  /*0200*/  @!P0 LDG.E.EL.64 R8, desc[UR6][R24.64] ;  /* 0x0000000618088981 */ /* 0x000522000c2e1b00 */
[----:B------:R-:W-:-:S02]  /*0210*/  SGXT.U32 R18, R18, 0x2 ;  /* 0x000000021212781a */ /* 0x000fc40000000000 */
[----:B---3--:R-:W1:Y:S01]  /*0220*/  LDC.64 R10, c[0x0][0x220] ;  /* 0x00008800ff0a7b82 */ /* 0x008e620000000a00 */
[----:B-----5:R-:W-:-:S04]  /*0230*/  SHF.L.U32 R19, R19, 0x2, RZ ;  /* 0x0000000213137819 */ /* 0x020fc800000006ff */
[----:B------:R-:W-:-:S04]  /*0240*/  LOP3.LUT R27, R19, R18, RZ, 0xfc, !PT ;  /* 0x00000012131b7212 */ /* 0x000fc800078efcff */
[C---:B------:R-:W-:Y:S01]  /*0250*/  ISETP.GE.AND P1, PT, R27.reuse, 0x4, PT ;  /* 0x000000041b00780c */ /* 0x040fe20003f26270 */
[----:B------:R-:W-:-:S03]  /*0260*/  IMAD R21, R27, 0x10, R21 ;  /* 0x000000101b157824 */ /* 0x000fc600078e0215 */
[----:B------:R-:W-:Y:S01]  /*0270*/  ISETP.LT.AND P0, PT, R20, 0x40, !P1 ;  /* 0x000000401400780c */ /* 0x000fe20004f01270 */
[----:B------:R-:W-:Y:S01]  /*0280*/  IMAD.WIDE R20, R21, 0x4, R14 ;  /* 0x0000000415147825 */ /* 0x000fe200078e020e */
[----:B------:R-:W-:-:S03]  /*0290*/  CS2R R14, SRZ ;  /* 0x00000000000e7805 */ /* 0x000fc6000001ff00 */
[----:B01----:R-:W-:Y:S01]  /*02a0*/  IMAD.WIDE R22, R27, 0x4, R10 ;  /* 0x000000041b167825 */ /* 0x003fe200078e020a */
[----:B------:R-:W-:-:S03]  /*02b0*/  CS2R R10, SRZ ;  /* 0x00000000000a7805 */ /* 0x000fc6000001ff00 */
[----:B------:R-:W-:-:S03]  /*02c0*/  IMAD.WIDE R12, R27, 0x4, R12 ;  /* 0x000000041b0c7825 */ /* 0x000fc600078e020c */
[----:B------:R-:W3:Y:S04]  /*02d0*/  @!P1 LDG.E.EL R10, desc[UR6][R22.64] ;  /* 0x00000006160a9981 */ /* 0x000ee8000c2e1900 */
[----:B------:R-:W5:Y:S04]  /*02e0*/  @P0 LDG.E.EL.64 R14, desc[UR6][R20.64] ;  /* 0x00000006140e0981 */ /* 0x000f68000c2e1b00 */
[----:B------:R-:W3:Y:S01]  /*02f0*/  @!P1 LDG.E.EL R11, desc[UR6][R12.64] ;  /* 0x000000060c0b9981 */ /* 0x000ee2000c2e1900 */
[----:B------:R-:W0:Y:S01]  /*0300*/  S2UR UR5, SR_CgaCtaId ;  /* 0x00000000000579c3 */ /* 0x000e220000008800 */
[----:B------:R-:W-:Y:S01]  /*0310*/  UMOV UR4, 0x400 ;  /* 0x0000040000047882 */ /* 0x000fe20000000000 */
[----:B------:R-:W-:Y:S01]  /*0320*/  LOP3.LUT R19, R19, 0x2, R16, 0xf8, !PT ;  /* 0x0000000213137812 */ /* 0x000fe200078ef810 */
[----:B0-----:R-:W-:Y:S01]  /*0330*/  UPRMT UR4, UR5, 0x654, UR4 ;  /* 0x0000065405047896 */ /* 0x001fe20008000004 */
[----:B------:R-:W-:Y:S01]  /*0340*/  LOP3.LUT R16, R16, 0xfc, RZ, 0xc0, !PT ;  /* 0x000000fc10107812 */ /* 0x000fe200078ec0ff */
[----:B--2---:R-:W-:Y:S01]  /*0350*/  FMUL R24, R3, R3 ;  /* 0x0000000303187220 */ /* 0x004fe20000400000 */
[----:B------:R-:W-:Y:S01]  /*0360*/  FMUL R3, R2, R2 ;  /* 0x0000000202037220 */ /* 0x000fe20000400000 */
[----:B------:R-:W-:-:S02]  /*0370*/  HFMA2.MMA R2, -RZ, RZ, 1.625, 0 ;  /* 0x3e800000ff027435 */ /* 0x000fc400000001ff */
[----:B----4-:R-:W-:Y:S01]  /*0380*/  FFMA R24, R5, R5, R24 ;  /* 0x0000000505187223 */ /* 0x010fe20000000018 */
[----:B------:R-:W-:-:S03]  /*0390*/  FFMA R3, R4, R4, R3 ;  /* 0x0000000404037223 */ /* 0x000fc60000000003 */
[----:B------:R-:W-:Y:S01]  /*03a0*/  FFMA R24, R7, R7, R24 ;  /* 0x0000000707187223 */ /* 0x000fe20000000018 */
[----:B------:R-:W-:-:S03]  /*03b0*/  FFMA R3, R6, R6, R3 ;  /* 0x0000000606037223 */ /* 0x000fc60000000003 */
[----:B------:R-:W-:Y:S01]  /*03c0*/  FFMA R24, R9, R9, R24 ;  /* 0x0000000909187223 */ /* 0x000fe20000000018 */
[----:B------:R-:W-:-:S03]  /*03d0*/  FFMA R3, R8, R8, R3 ;  /* 0x0000000808037223 */ /* 0x000fc60000000003 */
[-C--:B------:R-:W-:Y:S01]  /*03e0*/  FFMA R24, R24, R2.reuse, 9.9999999747524270788e-07 ;  /* 0x358637bd18187423 */ /* 0x080fe20000000002 */
[----:B------:R-:W-:-:S03]  /*03f0*/  FFMA R3, R3, R2, 9.9999999747524270788e-07 ;  /* 0x358637bd03037423 */ /* 0x000fc60000000002 */
[----:B------:R-:W0:Y:S08]  /*0400*/  MUFU.SQRT R4, R24 ;  /* 0x0000001800047308 */ /* 0x000e300000002000 */
[----:B------:R-:W1:Y:S01]  /*0410*/  MUFU.SQRT R2, R3 ;  /* 0x0000000300027308 */ /* 0x000e620000002000 */
[C---:B0-----:R-:W-:Y:S02]  /*0420*/  FSETP.GT.AND P1, PT, R4.reuse, 8.50705917302346158658e+37, PT ;  /* 0x7e8000000400780b */ /* 0x041fe40003f24000 */
[----:B------:R-:W-:-:S02]  /*0430*/  FSETP.GEU.AND P3, PT, R4, 1.175494350822287508e-38, PT ;  /* 0x008000000400780b */ /* 0x000fc40003f6e000 */
[C---:B-1----:R-:W-:Y:S02]  /*0440*/  FSETP.GT.AND P0, PT, R2.reuse, 8.50705917302346158658e+37, PT ;  /* 0x7e8000000200780b */ /* 0x042fe40003f04000 */
[----:B------:R-:W-:-:S07]  /*0450*/  FSETP.GEU.AND P2, PT, R2, 1.175494350822287508e-38, PT ;  /* 0x008000000200780b */ /* 0x000fce0003f4e000 */
[----:B------:R-:W-:-:S04]  /*0460*/  @P1 FMUL R4, R4, 0.25 ;  /* 0x3e80000004041820 */ /* 0x000fc80000400000 */
[----:B------:R-:W-:Y:S01]  /*0470*/  @!P3 FMUL R4, R4, 16777216 ;  /* 0x4b8000000404b820 */ /* 0x000fe20000400000 */
[----:B------:R-:W-:-:S04]  /*0480*/  @P0 FMUL R2, R2, 0.25 ;  /* 0x3e80000002020820 */ /* 0x000fc80000400000 */
[----:B------:R-:W-:Y:S01]  /*0490*/  @!P2 FMUL R2, R2, 16777216 ;  /* 0x4b8000000202a820 */ /* 0x000fe20000400000 */
[----:B------:R-:W0:Y:S01]  /*04a0*/  MUFU.RCP R4, R4 ;  /* 0x0000000400047308 */ /* 0x000e220000001000 */
[----:B------:R-:W-:Y:S01]  /*04b0*/  SHF.R.U32.HI R6, RZ, 0x1, R0 ;  /* 0x00000001ff067819 */ /* 0x000fe20000011600 */
[----:B------:R-:W-:-:S06]  /*04c0*/  IMAD.SHL.U32 R5, R0, 0x8, RZ ;  /* 0x0000000800057824 */ /* 0x000fcc00078e00ff */
[----:B------:R-:W1:Y:S01]  /*04d0*/  MUFU.RCP R3, R2 ;  /* 0x0000000200037308 */ /* 0x000e620000001000 */
[----:B-----5:R-:W-:Y:S01]  /*04e0*/  @P1 FMUL R15, R15, 0.25 ;  /* 0x3e8000000f0f1820 */ /* 0x020fe20000400000 */
[----:B------:R-:W-:Y:S01]  /*04f0*/  @P0 FMUL R14, R14, 0.25 ;  /* 0x3e8000000e0e0820 */ /* 0x000fe20000400000 */
[----:B------:R-:W-:Y:S02]  /*0500*/  SGXT.U32 R0, R6, 0x6 ;  /* 0x000000060600781a */ /* 0x000fe40000000000 */
[----:B------:R-:W-:Y:S01]  /*0510*/  LOP3.LUT R6, R5, 0xf8, RZ, 0xc0, !PT ;  /* 0x000000f805067812 */ /* 0x000fe200078ec0ff */
[----:B------:R-:W-:Y:S01]  /*0520*/  @!P3 FMUL R15, R15, 16777216 ;  /* 0x4b8000000f0fb820 */ /* 0x000fe20000400000 */
[----:B------:R-:W-:Y:S01]  /*0530*/  @!P2 FMUL R14, R14, 16777216 ;  /* 0x4b8000000e0ea820 */ /* 0x000fe20000400000 */
[----:B------:R-:W-:Y:S02]  /*0540*/  LOP3.LUT R18, R18, 0xf8, R5, 0xf8, !PT ;  /* 0x000000f812127812 */ /* 0x000fe400078ef805 */
[----:B------:R-:W-:Y:S01]  /*0550*/  IADD3 R7, R6, UR4, RZ ;  /* 0x0000000406077c10 */ /* 0x000fe2000fffe0ff */
[----:B0-----:R-:W-:Y:S01]  /*0560*/  FMUL R15, R4, R15 ;  /* 0x0000000f040f7220 */ /* 0x001fe20000400000 */
[----:B-1----:R-:W-:-:S03]  /*0570*/  FMUL R3, R3, R14 ;  /* 0x0000000e03037220 */ /* 0x002fc60000400000 */
[----:B------:R-:W-:Y:S02]  /*0580*/  IMAD R18, R18, 0x4, R7 ;  /* 0x0000000412127824 */ /* 0x000fe400078e0207 */
[-CC-:B---3--:R-:W-:Y:S01]  /*0590*/  FFMA R15, R15, R11.reuse, R10.reuse ;  /* 0x0000000b0f0f7223 */ /* 0x188fe2000000000a */
[----:B------:R-:W-:-:S04]  /*05a0*/  FFMA R3, R3, R11, R10 ;  /* 0x0000000b03037223 */ /* 0x000fc8000000000a */
[----:B------:R0:W-:Y:S04]  /*05b0*/  STS [R18+0x14], R15 ;  /* 0x0000140f12007388 */ /* 0x0001e80000000800 */
[----:B------:R0:W-:Y:S01]  /*05c0*/  STS [R18], R3 ;  /* 0x0000000312007388 */ /* 0x0001e20000000800 */
[----:B------:R-:W-:Y:S01]  /*05d0*/  LOP3.LUT R0, R17, R0, RZ, 0xfc, !PT ;  /* 0x0000000011007212 */ /* 0x000fe200078efcff */
[----:B------:R-:W-:Y:S01]  /*05e0*/  BAR.SYNC.DEFER_BLOCKING 0x0 ;  /* 0x0000000000007b1d */ /* 0x000fe20000010000 */
[----:B------:R-:W-:-:S04]  /*05f0*/  ISETP.GE.AND P0, PT, R19, 0x4, PT ;  /* 0x000000041300780c */ /* 0x000fc80003f06270 */
[----:B------:R-:W-:Y:S02]  /*0600*/  ISETP.LT.AND P0, PT, R0, 0x40, !P0 ;  /* 0x000000400000780c */ /* 0x000fe40004701270 */
[----:B------:R-:W-:-:S04]  /*0610*/  LOP3.LUT R5, R5, 0x3f8, RZ, 0xc0, !PT ;  /* 0x000003f805057812 */ /* 0x000fc800078ec0ff */
[----:B------:R-:W-:-:S07]  /*0620*/  IADD3 R5, R5, UR4, R16 ;  /* 0x0000000405057c10 */ /* 0x000fce000fffe010 */
[----:B0-----:R-:W-:Y:S05]  /*0630*/  @!P0 EXIT ;  /* 0x000000000000894d */ /* 0x001fea0003800000 */
[----:B------:R-:W-:Y:S01]  /*0640*/  LDS R6, [R5] ;  /* 0x0000000005067984 */ /* 0x000fe20000000800 */
[----:B------:R-:W0:Y:S01]  /*0650*/  LDC.64 R2, c[0x0][0x228] ;  /* 0x00008a00ff027b82 */ /* 0x000e220000000a00 */
[----:B------:R-:W-:Y:S02]  /*0660*/  LEA R19, R0, R19, 0x2 ;  /* 0x0000001300137211 */ /* 0x000fe400078e10ff */
[----:B------:R-:W1:Y:S03]  /*0670*/  LDS R7, [R5+0x4] ;  /* 0x0000040005077984 */ /* 0x000e660000000800 */
[----:B0-----:R-:W-:-:S05]  /*0680*/  IMAD.WIDE R2, R19, 0x4, R2 ;  /* 0x0000000413027825 */ /* 0x001fca00078e0202 */
[----:B-1----:R-:W-:Y:S01]  /*0690*/  STG.E.64 desc[UR6][R2.64], R6 ;  /* 0x0000000602007986 */ /* 0x002fe2000c101b06 */
[----:B------:R-:W-:Y:S05]  /*06a0*/  EXIT ;  /* 0x000000000000794d */ /* 0x000fea0003800000 */
.L_x_0:
[----:B------:R-:W-:-:S00]  /*06b0*/  BRA `(.L_x_0) ;  /* 0xfffffffc00fc7947 */ /* 0x000fc0000383ffff */
[----:B------:R-:W-:-:S00]  /*06c0*/  NOP ;  /* 0x0000000000007918 */ /* 0x000fc00000000000 */
        /* <DEDUP_REMOVED lines=11> */
.L_x_1:


//--------------------- .nv.global.init           --------------------------
	.section	.nv.global.init,"aw",@progbits
.nv.global.init:
	.type		_$_str,@object
	.size		_$_str,(_$_str_$_2 - _$_str)
_$_str:
        /*0000*/ 	.byte	0x5f, 0x5f, 0x43, 0x55, 0x44, 0x41, 0x5f, 0x46, 0x54, 0x5a, 0x00
	.type		_$_str_$_2,@object
	.size		_$_str_$_2,(.L_1 - _$_str_$_2)
_$_str_$_2:
        /*000b*/ 	.byte	0x5f, 0x5f, 0x43, 0x55, 0x44, 0x41, 0x5f, 0x50, 0x52, 0x45, 0x43, 0x5f, 0x53, 0x51, 0x52, 0x54
        /*001b*/ 	.byte	0x00
.L_1:


//--------------------- .nv.shared.triton_poi_fused_clone_2 --------------------------
	.section	.nv.shared.triton_poi_fused_clone_2,"aw",@nobits
	.sectionflags	@""
	.align	16
	.zero		1024


//--------------------- .nv.constant0.triton_poi_fused_clone_2 --------------------------
	.section	.nv.constant0.triton_poi_fused_clone_2,"a",@progbits
	.sectionflags	@""
	.align	4
.nv.constant0.triton_poi_fused_clone_2:
	.zero		568
